//
// Generated by NVIDIA NVVM Compiler
//
// Compiler Build ID: CL-36424714
// Cuda compilation tools, release 13.0, V13.0.88
// Based on NVVM 20.0.0
//

.version 9.0
.target sm_100
.address_size 64

	// .globl	_Z15stencil2DKernelPKfiifffffPf
// _ZZ15stencil2DKernelPKfiifffffPfE8inputShm has been demoted

.visible .entry _Z15stencil2DKernelPKfiifffffPf(
	.param .u64 .ptr .align 1 _Z15stencil2DKernelPKfiifffffPf_param_0,
	.param .u32 _Z15stencil2DKernelPKfiifffffPf_param_1,
	.param .u32 _Z15stencil2DKernelPKfiifffffPf_param_2,
	.param .f32 _Z15stencil2DKernelPKfiifffffPf_param_3,
	.param .f32 _Z15stencil2DKernelPKfiifffffPf_param_4,
	.param .f32 _Z15stencil2DKernelPKfiifffffPf_param_5,
	.param .f32 _Z15stencil2DKernelPKfiifffffPf_param_6,
	.param .f32 _Z15stencil2DKernelPKfiifffffPf_param_7,
	.param .u64 .ptr .align 1 _Z15stencil2DKernelPKfiifffffPf_param_8
)
{
	.reg .pred 	%p<11>;
	.reg .b32 	%r<27>;
	.reg .b32 	%f<17>;
	.reg .b64 	%rd<9>;
	// demoted variable
	.shared .align 4 .b8 _ZZ15stencil2DKernelPKfiifffffPfE8inputShm[4096];
	ld.param.u64 	%rd1, [_Z15stencil2DKernelPKfiifffffPf_param_0];
	ld.param.u32 	%r10, [_Z15stencil2DKernelPKfiifffffPf_param_1];
	ld.param.u32 	%r11, [_Z15stencil2DKernelPKfiifffffPf_param_2];
	ld.param.f32 	%f1, [_Z15stencil2DKernelPKfiifffffPf_param_3];
	ld.param.f32 	%f2, [_Z15stencil2DKernelPKfiifffffPf_param_4];
	ld.param.f32 	%f3, [_Z15stencil2DKernelPKfiifffffPf_param_5];
	ld.param.f32 	%f4, [_Z15stencil2DKernelPKfiifffffPf_param_6];
	ld.param.f32 	%f5, [_Z15stencil2DKernelPKfiifffffPf_param_7];
	ld.param.u64 	%rd2, [_Z15stencil2DKernelPKfiifffffPf_param_8];
	mov.u32 	%r12, %ctaid.y;
	mul.lo.s32 	%r1, %r12, 30;
	mov.u32 	%r13, %ctaid.x;
	mul.lo.s32 	%r2, %r13, 30;
	mov.u32 	%r3, %tid.y;
	add.s32 	%r14, %r3, %r1;
	add.s32 	%r4, %r14, -1;
	mov.u32 	%r5, %tid.x;
	add.s32 	%r15, %r5, %r2;
	add.s32 	%r6, %r15, -1;
	setp.ge.s32 	%p1, %r4, %r11;
	or.b32  	%r16, %r6, %r4;
	setp.lt.s32 	%p2, %r16, 0;
	setp.ge.s32 	%p3, %r6, %r10;
	or.pred  	%p4, %p1, %p3;
	shl.b32 	%r17, %r3, 7;
	mov.u32 	%r18, _ZZ15stencil2DKernelPKfiifffffPfE8inputShm;
	add.s32 	%r19, %r18, %r17;
	shl.b32 	%r20, %r5, 2;
	add.s32 	%r7, %r19, %r20;
	or.pred  	%p5, %p4, %p2;
	@%p5 bra 	$L__BB0_2;
	cvta.to.global.u64 	%rd3, %rd1;
	mad.lo.s32 	%r22, %r4, %r10, %r6;
	mul.wide.s32 	%rd4, %r22, 4;
	add.s64 	%rd5, %rd3, %rd4;
	ld.global.f32 	%f6, [%rd5];
	st.shared.f32 	[%r7], %f6;
	bra.uni 	$L__BB0_3;
$L__BB0_2:
	mov.b32 	%r21, 0;
	st.shared.u32 	[%r7], %r21;
$L__BB0_3:
	bar.sync 	0;
	max.u32 	%r25, %r5, %r3;
	setp.gt.u32 	%p6, %r25, 29;
	setp.ge.s32 	%p7, %r14, %r11;
	setp.ge.s32 	%p8, %r15, %r10;
	or.pred  	%p9, %p7, %p8;
	or.pred  	%p10, %p9, %p6;
	@%p10 bra 	$L__BB0_5;
	ld.shared.f32 	%f7, [%r7+132];
	ld.shared.f32 	%f8, [%r7+4];
	mul.f32 	%f9, %f1, %f8;
	fma.rn.f32 	%f10, %f5, %f7, %f9;
	ld.shared.f32 	%f11, [%r7+260];
	fma.rn.f32 	%f12, %f2, %f11, %f10;
	ld.shared.f32 	%f13, [%r7+128];
	fma.rn.f32 	%f14, %f3, %f13, %f12;
	ld.shared.f32 	%f15, [%r7+136];
	fma.rn.f32 	%f16, %f4, %f15, %f14;
	mad.lo.s32 	%r26, %r10, %r14, %r15;
	cvta.to.global.u64 	%rd6, %rd2;
	mul.wide.s32 	%rd7, %r26, 4;
	add.s64 	%rd8, %rd6, %rd7;
	st.global.f32 	[%rd8], %f16;
$L__BB0_5:
	ret;

}


// ===== COMPILED SASS (sm_100) =====

	.target	sm_100

	.elftype	@"ET_EXEC"


//--------------------- .note.nv.tkinfo           --------------------------
	.section	.note.nv.tkinfo,"",@"SHT_NOTE"
	.sectionflags	@"SHF_NOTE_NV_TKINFO"
	.tkinfo
        /*0018*/ 	.word	0x00000002
        /*0030*/ 	.string	""
        /*0030*/ 	.string	"ptxas"
        /*0030*/ 	.string	"Cuda compilation tools, release 13.0, V13.0.88"
        /*0030*/ 	.string	"Build cuda_13.0.r13.0/compiler.36424714_0"
        /*0030*/ 	.string	"-arch sm_100 -m 64 "



//--------------------- .note.nv.cuinfo           --------------------------
	.section	.note.nv.cuinfo,"",@"SHT_NOTE"
	.sectionflags	@"SHF_NOTE_NV_CUINFO"
        /*0018*/ 	.short	0x0002
        /*001a*/ 	.short	0x0064
        /*001c*/ 	.short	0x0082
	.zero		2


//--------------------- .nv.info                  --------------------------
	.section	.nv.info,"",@"SHT_CUDA_INFO"
	.align	4


	//----- nvinfo : EIATTR_REGCOUNT
	.align		4
        /*0000*/ 	.byte	0x04, 0x2f
        /*0002*/ 	.short	(.L_1 - .L_0)
	.align		4
.L_0:
        /*0004*/ 	.word	index@(_Z15stencil2DKernelPKfiifffffPf)
        /*0008*/ 	.word	0x00000010


	//----- nvinfo : EIATTR_FRAME_SIZE
	.align		4
.L_1:
        /*000c*/ 	.byte	0x04, 0x11
        /*000e*/ 	.short	(.L_3 - .L_2)
	.align		4
.L_2:
        /*0010*/ 	.word	index@(_Z15stencil2DKernelPKfiifffffPf)
        /*0014*/ 	.word	0x00000000


	//----- nvinfo : EIATTR_MIN_STACK_SIZE
	.align		4
.L_3:
        /*0018*/ 	.byte	0x04, 0x12
        /*001a*/ 	.short	(.L_5 - .L_4)
	.align		4
.L_4:
        /*001c*/ 	.word	index@(_Z15stencil2DKernelPKfiifffffPf)
        /*0020*/ 	.word	0x00000000
.L_5:


//--------------------- .nv.compat                --------------------------
	.section	.nv.compat,"",@"SHT_CUDA_COMPAT_INFO"
	.align	4
        /*0000*/ 	.byte	0x02, 0x09, 0x00, 0x00, 0x02, 0x02, 0x01, 0x00, 0x02, 0x05, 0x05, 0x00, 0x03, 0x07, 0x01, 0x01
        /*0010*/ 	.byte	0x02, 0x03, 0x00, 0x00, 0x02, 0x06, 0x01, 0x00, 0x04, 0x0b, 0x08, 0x00, 0x09, 0x00, 0x00, 0x00
        /*0020*/ 	.byte	0x00, 0x00, 0x00, 0x00


//--------------------- .nv.info._Z15stencil2DKernelPKfiifffffPf --------------------------
	.section	.nv.info._Z15stencil2DKernelPKfiifffffPf,"",@"SHT_CUDA_INFO"
	.sectionflags	@""
	.align	4


	//----- nvinfo : EIATTR_CUDA_API_VERSION
	.align		4
        /*0000*/ 	.byte	0x04, 0x37
        /*0002*/ 	.short	(.L_7 - .L_6)
.L_6:
        /*0004*/ 	.word	0x00000082


	//----- nvinfo : EIATTR_KPARAM_INFO
	.align		4
.L_7:
        /*0008*/ 	.byte	0x04, 0x17
        /*000a*/ 	.short	(.L_9 - .L_8)
.L_8:
        /*000c*/ 	.word	0x00000000
        /*0010*/ 	.short	0x0008
        /*0012*/ 	.short	0x0028
        /*0014*/ 	.byte	0x00, 0xf5, 0x21, 0x00


	//----- nvinfo : EIATTR_KPARAM_INFO
	.align		4
.L_9:
        /*0018*/ 	.byte	0x04, 0x17
        /*001a*/ 	.short	(.L_11 - .L_10)
.L_10:
        /*001c*/ 	.word	0x00000000
        /*0020*/ 	.short	0x0007
        /*0022*/ 	.short	0x0020
        /*0024*/ 	.byte	0x00, 0xf0, 0x11, 0x00


	//----- nvinfo : EIATTR_KPARAM_INFO
	.align		4
.L_11:
        /*0028*/ 	.byte	0x04, 0x17
        /*002a*/ 	.short	(.L_13 - .L_12)
.L_12:
        /*002c*/ 	.word	0x00000000
        /*0030*/ 	.short	0x0006
        /*0032*/ 	.short	0x001c
        /*0034*/ 	.byte	0x00, 0xf0, 0x11, 0x00


	//----- nvinfo : EIATTR_KPARAM_INFO
	.align		4
.L_13:
        /*0038*/ 	.byte	0x04, 0x17
        /*003a*/ 	.short	(.L_15 - .L_14)
.L_14:
        /*003c*/ 	.word	0x00000000
        /*0040*/ 	.short	0x0005
        /*0042*/ 	.short	0x0018
        /*0044*/ 	.byte	0x00, 0xf0, 0x11, 0x00


	//----- nvinfo : EIATTR_KPARAM_INFO
	.align		4
.L_15:
        /*0048*/ 	.byte	0x04, 0x17
        /*004a*/ 	.short	(.L_17 - .L_16)
.L_16:
        /*004c*/ 	.word	0x00000000
        /*0050*/ 	.short	0x0004
        /*0052*/ 	.short	0x0014
        /*0054*/ 	.byte	0x00, 0xf0, 0x11, 0x00


	//----- nvinfo : EIATTR_KPARAM_INFO
	.align		4
.L_17:
        /*0058*/ 	.byte	0x04, 0x17
        /*005a*/ 	.short	(.L_19 - .L_18)
.L_18:
        /*005c*/ 	.word	0x00000000
        /*0060*/ 	.short	0x0003
        /*0062*/ 	.short	0x0010
        /*0064*/ 	.byte	0x00, 0xf0, 0x11, 0x00


	//----- nvinfo : EIATTR_KPARAM_INFO
	.align		4
.L_19:
        /*0068*/ 	.byte	0x04, 0x17
        /*006a*/ 	.short	(.L_21 - .L_20)
.L_20:
        /*006c*/ 	.word	0x00000000
        /*0070*/ 	.short	0x0002
        /*0072*/ 	.short	0x000c
        /*0074*/ 	.byte	0x00, 0xf0, 0x11, 0x00


	//----- nvinfo : EIATTR_KPARAM_INFO
	.align		4
.L_21:
        /*0078*/ 	.byte	0x04, 0x17
        /*007a*/ 	.short	(.L_23 - .L_22)
.L_22:
        /*007c*/ 	.word	0x00000000
        /*0080*/ 	.short	0x0001
        /*0082*/ 	.short	0x0008
        /*0084*/ 	.byte	0x00, 0xf0, 0x11, 0x00


	//----- nvinfo : EIATTR_KPARAM_INFO
	.align		4
.L_23:
        /*0088*/ 	.byte	0x04, 0x17
        /*008a*/ 	.short	(.L_25 - .L_24)
.L_24:
        /*008c*/ 	.word	0x00000000
        /*0090*/ 	.short	0x0000
        /*0092*/ 	.short	0x0000
        /*0094*/ 	.byte	0x00, 0xf5, 0x21, 0x00


	//----- nvinfo : EIATTR_SPARSE_MMA_MASK
	.align		4
.L_25:
        /*0098*/ 	.byte	0x03, 0x50
        /*009a*/ 	.short	0x0000


	//----- nvinfo : EIATTR_MAXREG_COUNT
	.align		4
        /*009c*/ 	.byte	0x03, 0x1b
        /*009e*/ 	.short	0x00ff


	//----- nvinfo : EIATTR_NUM_BARRIERS
	.align		4
        /*00a0*/ 	.byte	0x02, 0x4c
        /*00a2*/ 	.byte	0x01
	.zero		1


	//----- nvinfo : EIATTR_MERCURY_ISA_VERSION
	.align		4
        /*00a4*/ 	.byte	0x03, 0x5f
        /*00a6*/ 	.short	0x0101


	//----- nvinfo : EIATTR_VRC_CTA_INIT_COUNT
	.align		4
        /*00a8*/ 	.byte	0x02, 0x4a
	.zero		1
	.zero		1


	//----- nvinfo : EIATTR_EXIT_INSTR_OFFSETS
	.align		4
        /*00ac*/ 	.byte	0x04, 0x1c
        /*00ae*/ 	.short	(.L_27 - .L_26)


	//   ....[0]....
.L_26:
        /*00b0*/ 	.word	0x000001f0


	//   ....[1]....
        /*00b4*/ 	.word	0x00000300


	//----- nvinfo : EIATTR_CBANK_PARAM_SIZE
	.align		4
.L_27:
        /*00b8*/ 	.byte	0x03, 0x19
        /*00ba*/ 	.short	0x0030


	//----- nvinfo : EIATTR_PARAM_CBANK
	.align		4
        /*00bc*/ 	.byte	0x04, 0x0a
        /*00be*/ 	.short	(.L_29 - .L_28)
	.align		4
.L_28:
        /*00c0*/ 	.word	index@(.nv.constant0._Z15stencil2DKernelPKfiifffffPf)
        /*00c4*/ 	.short	0x0380
        /*00c6*/ 	.short	0x0030


	//----- nvinfo : EIATTR_SW_WAR
	.align		4
.L_29:
        /*00c8*/ 	.byte	0x04, 0x36
        /*00ca*/ 	.short	(.L_31 - .L_30)
.L_30:
        /*00cc*/ 	.word	0x00000008
.L_31:


//--------------------- .nv.callgraph             --------------------------
	.section	.nv.callgraph,"",@"SHT_CUDA_CALLGRAPH"
	.align	4
	.sectionentsize	8
	.align		4
        /*0000*/ 	.word	0x00000000
	.align		4
        /*0004*/ 	.word	0xffffffff
	.align		4
        /*0008*/ 	.word	0x00000000
	.align		4
        /*000c*/ 	.word	0xfffffffe
	.align		4
        /*0010*/ 	.word	0x00000000
	.align		4
        /*0014*/ 	.word	0xfffffffd
	.align		4
        /*0018*/ 	.word	0x00000000
	.align		4
        /*001c*/ 	.word	0xfffffffc


//--------------------- .text._Z15stencil2DKernelPKfiifffffPf --------------------------
	.section	.text._Z15stencil2DKernelPKfiifffffPf,"ax",@progbits
	.align	128
        .global         _Z15stencil2DKernelPKfiifffffPf
        .type           _Z15stencil2DKernelPKfiifffffPf,@function
        .size           _Z15stencil2DKernelPKfiifffffPf,(.L_x_1 - _Z15stencil2DKernelPKfiifffffPf)
        .other          _Z15stencil2DKernelPKfiifffffPf,@"STO_CUDA_ENTRY STV_DEFAULT"
_Z15stencil2DKernelPKfiifffffPf:
.text._Z15stencil2DKernelPKfiifffffPf:
[----:B------:R-:W-:Y:S01]  /*0000*/  LDC R1, c[0x0][0x37c] ;  /* 0x0000df00ff017b82 */ /* 0x000fe20000000800 */
[----:B------:R-:W0:Y:S01]  /*0010*/  S2R R5, SR_CTAID.X ;  /* 0x0000000000057919 */ /* 0x000e220000002500 */
[----:B------:R-:W1:Y:S01]  /*0020*/  LDCU.64 UR8, c[0x0][0x388] ;  /* 0x00007100ff0877ac */ /* 0x000e620008000a00 */
[----:B------:R-:W0:Y:S01]  /*0030*/  S2R R8, SR_TID.X ;  /* 0x0000000000087919 */ /* 0x000e220000002100 */
[----:B------:R-:W2:Y:S01]  /*0040*/  LDCU.64 UR6, c[0x0][0x358] ;  /* 0x00006b00ff0677ac */ /* 0x000ea20008000a00 */
[----:B------:R-:W3:Y:S01]  /*0050*/  S2R R0, SR_CTAID.Y ;  /* 0x0000000000007919 */ /* 0x000ee20000002600 */
[----:B------:R-:W3:Y:S01]  /*0060*/  S2R R9, SR_TID.Y ;  /* 0x0000000000097919 */ /* 0x000ee20000002200 */
[----:B0-----:R-:W-:-:S05]  /*0070*/  IMAD R5, R5, 0x1e, R8 ;  /* 0x0000001e05057824 */ /* 0x001fca00078e0208 */
[----:B------:R-:W-:Y:S01]  /*0080*/  IADD3 R7, PT, PT, R5, -0x1, RZ ;  /* 0xffffffff05077810 */ /* 0x000fe20007ffe0ff */
[----:B---3--:R-:W-:-:S03]  /*0090*/  IMAD R0, R0, 0x1e, R9 ;  /* 0x0000001e00007824 */ /* 0x008fc600078e0209 */
[----:B-1----:R-:W-:Y:S02]  /*00a0*/  ISETP.GE.AND P0, PT, R7, UR8, PT ;  /* 0x0000000807007c0c */ /* 0x002fe4000bf06270 */
[----:B------:R-:W-:-:S04]  /*00b0*/  IADD3 R4, PT, PT, R0, -0x1, RZ ;  /* 0xffffffff00047810 */ /* 0x000fc80007ffe0ff */
[----:B------:R-:W-:Y:S02]  /*00c0*/  LOP3.LUT R2, R7, R4, RZ, 0xfc, !PT ;  /* 0x0000000407027212 */ /* 0x000fe400078efcff */
[----:B------:R-:W-:-:S04]  /*00d0*/  ISETP.GE.OR P0, PT, R4, UR9, P0 ;  /* 0x0000000904007c0c */ /* 0x000fc80008706670 */
[----:B------:R-:W-:-:S13]  /*00e0*/  ISETP.LT.OR P0, PT, R2, RZ, P0 ;  /* 0x000000ff0200720c */ /* 0x000fda0000701670 */
[----:B------:R-:W0:Y:S01]  /*00f0*/  @!P0 LDC.64 R2, c[0x0][0x380] ;  /* 0x0000e000ff028b82 */ /* 0x000e220000000a00 */
[----:B------:R-:W-:-:S04]  /*0100*/  @!P0 IMAD R7, R4, UR8, R7 ;  /* 0x0000000804078c24 */ /* 0x000fc8000f8e0207 */
[----:B0-----:R-:W-:-:S06]  /*0110*/  @!P0 IMAD.WIDE R2, R7, 0x4, R2 ;  /* 0x0000000407028825 */ /* 0x001fcc00078e0202 */
[----:B--2---:R-:W2:Y:S01]  /*0120*/  @!P0 LDG.E R3, desc[UR6][R2.64] ;  /* 0x0000000602038981 */ /* 0x004ea2000c1e1900 */
[----:B------:R-:W0:Y:S01]  /*0130*/  S2UR UR5, SR_CgaCtaId ;  /* 0x00000000000579c3 */ /* 0x000e220000008800 */
[----:B------:R-:W-:Y:S01]  /*0140*/  UMOV UR4, 0x400 ;  /* 0x0000040000047882 */ /* 0x000fe20000000000 */
[----:B------:R-:W-:Y:S02]  /*0150*/  ISETP.GE.AND P1, PT, R5, UR8, PT ;  /* 0x0000000805007c0c */ /* 0x000fe4000bf26270 */
[----:B------:R-:W-:Y:S02]  /*0160*/  VIMNMX.U32 R6, PT, PT, R9, R8, !PT ;  /* 0x0000000809067248 */ /* 0x000fe40007fe0000 */
[----:B------:R-:W-:-:S04]  /*0170*/  ISETP.GE.OR P1, PT, R0, UR9, P1 ;  /* 0x0000000900007c0c */ /* 0x000fc80008f26670 */
[----:B------:R-:W-:Y:S01]  /*0180*/  ISETP.GT.U32.OR P1, PT, R6, 0x1d, P1 ;  /* 0x0000001d0600780c */ /* 0x000fe20000f24470 */
[----:B0-----:R-:W-:-:S06]  /*0190*/  ULEA UR4, UR5, UR4, 0x18 ;  /* 0x0000000405047291 */ /* 0x001fcc000f8ec0ff */
[----:B------:R-:W-:-:S04]  /*01a0*/  LEA R4, R9, UR4, 0x7 ;  /* 0x0000000409047c11 */ /* 0x000fc8000f8e38ff */
[----:B------:R-:W-:-:S05]  /*01b0*/  LEA R4, R8, R4, 0x2 ;  /* 0x0000000408047211 */ /* 0x000fca00078e10ff */
[----:B--2---:R0:W-:Y:S04]  /*01c0*/  @!P0 STS [R4], R3 ;  /* 0x0000000304008388 */ /* 0x0041e80000000800 */
[----:B------:R0:W-:Y:S01]  /*01d0*/  @P0 STS [R4], RZ ;  /* 0x000000ff04000388 */ /* 0x0001e20000000800 */
[----:B------:R-:W-:Y:S06]  /*01e0*/  BAR.SYNC.DEFER_BLOCKING 0x0 ;  /* 0x0000000000007b1d */ /* 0x000fec0000010000 */
[----:B------:R-:W-:Y:S05]  /*01f0*/  @P1 EXIT ;  /* 0x000000000000194d */ /* 0x000fea0003800000 */
[----:B------:R-:W1:Y:S01]  /*0200*/  LDS R7, [R4+0x4] ;  /* 0x0000040004077984 */ /* 0x000e620000000800 */
[----:B------:R-:W1:Y:S01]  /*0210*/  LDCU.128 UR12, c[0x0][0x390] ;  /* 0x00007200ff0c77ac */ /* 0x000e620008000c00 */
[----:B0-----:R-:W0:Y:S01]  /*0220*/  LDC.64 R2, c[0x0][0x3a8] ;  /* 0x0000ea00ff027b82 */ /* 0x001e220000000a00 */
[----:B------:R-:W-:Y:S01]  /*0230*/  IMAD R5, R0, UR8, R5 ;  /* 0x0000000800057c24 */ /* 0x000fe2000f8e0205 */
[----:B------:R-:W2:Y:S01]  /*0240*/  LDS R6, [R4+0x84] ;  /* 0x0000840004067984 */ /* 0x000ea20000000800 */
[----:B------:R-:W2:Y:S03]  /*0250*/  LDCU UR4, c[0x0][0x3a0] ;  /* 0x00007400ff0477ac */ /* 0x000ea60008000800 */
[----:B------:R-:W3:Y:S04]  /*0260*/  LDS R9, [R4+0x104] ;  /* 0x0001040004097984 */ /* 0x000ee80000000800 */
[----:B------:R-:W4:Y:S04]  /*0270*/  LDS R11, [R4+0x80] ;  /* 0x00008000040b7984 */ /* 0x000f280000000800 */
[----:B------:R-:W5:Y:S01]  /*0280*/  LDS R13, [R4+0x88] ;  /* 0x00008800040d7984 */ /* 0x000f620000000800 */
[----:B0-----:R-:W-:-:S04]  /*0290*/  IMAD.WIDE R2, R5, 0x4, R2 ;  /* 0x0000000405027825 */ /* 0x001fc800078e0202 */
[----:B-1----:R-:W-:-:S04]  /*02a0*/  FMUL R7, R7, UR12 ;  /* 0x0000000c07077c20 */ /* 0x002fc80008400000 */
[----:B--2---:R-:W-:-:S04]  /*02b0*/  FFMA R6, R6, UR4, R7 ;  /* 0x0000000406067c23 */ /* 0x004fc80008000007 */
[----:B---3--:R-:W-:-:S04]  /*02c0*/  FFMA R6, R9, UR13, R6 ;  /* 0x0000000d09067c23 */ /* 0x008fc80008000006 */
[----:B----4-:R-:W-:-:S04]  /*02d0*/  FFMA R6, R11, UR14, R6 ;  /* 0x0000000e0b067c23 */ /* 0x010fc80008000006 */
[----:B-----5:R-:W-:-:S05]  /*02e0*/  FFMA R13, R13, UR15, R6 ;  /* 0x0000000f0d0d7c23 */ /* 0x020fca0008000006 */
[----:B------:R-:W-:Y:S01]  /*02f0*/  STG.E desc[UR6][R2.64], R13 ;  /* 0x0000000d02007986 */ /* 0x000fe2000c101906 */
[----:B------:R-:W-:Y:S05]  /*0300*/  EXIT ;  /* 0x000000000000794d */ /* 0x000fea0003800000 */
.L_x_0:
[----:B------:R-:W-:-:S00]  /*0310*/  BRA `(.L_x_0) ;  /* 0xfffffffc00fc7947 */ /* 0x000fc0000383ffff */
[----:B------:R-:W-:-:S00]  /*0320*/  NOP ;  /* 0x0000000000007918 */ /* 0x000fc00000000000 */
        /* <DEDUP_REMOVED lines=13> */
.L_x_1:


//--------------------- .nv.shared._Z15stencil2DKernelPKfiifffffPf --------------------------
	.section	.nv.shared._Z15stencil2DKernelPKfiifffffPf,"aw",@nobits
	.sectionflags	@""
	.align	4
.nv.shared._Z15stencil2DKernelPKfiifffffPf:
	.zero		5120


//--------------------- .nv.shared.reserved.0     --------------------------
	.section	.nv.shared.reserved.0,"aw",@nobits
	.weak		__nv_reservedSMEM_offset_0_alias
	.size		__nv_reservedSMEM_offset_0_alias, 0, 64
	.other		__nv_reservedSMEM_offset_0_alias,@"STO_CUDA_RESERVED_SHARED STV_DEFAULT"
__nv_reservedSMEM_offset_0_alias:
	.zero		0
	.zero		64


//--------------------- .nv.constant0._Z15stencil2DKernelPKfiifffffPf --------------------------
	.section	.nv.constant0._Z15stencil2DKernelPKfiifffffPf,"a",@progbits
	.sectionflags	@""
	.align	4
.nv.constant0._Z15stencil2DKernelPKfiifffffPf:
	.zero		944


//--------------------- SYMBOLS --------------------------

	.type		.nv.reservedSmem.offset0,@object
	.size		.nv.reservedSmem.offset0,0x4
	.type		.nv.reservedSmem.cap,@object
	.size		.nv.reservedSmem.cap,0x4
